//
// Generated by NVIDIA NVVM Compiler
//
// Compiler Build ID: CL-36424714
// Cuda compilation tools, release 13.0, V13.0.88
// Based on NVVM 20.0.0
//

.version 9.0
.target sm_100
.address_size 64

	// .globl	heatf

.visible .entry heatf(
	.param .u64 .ptr .align 1 heatf_param_0,
	.param .u64 .ptr .align 1 heatf_param_1,
	.param .u32 heatf_param_2,
	.param .u32 heatf_param_3,
	.param .u32 heatf_param_4,
	.param .u32 heatf_param_5,
	.param .u32 heatf_param_6
)
{
	.reg .pred 	%p<11>;
	.reg .b32 	%r<42>;
	.reg .b32 	%f<14>;
	.reg .b64 	%rd<22>;
	.reg .b64 	%fd<5>;

	ld.param.u64 	%rd1, [heatf_param_0];
	ld.param.u64 	%rd2, [heatf_param_1];
	ld.param.u32 	%r6, [heatf_param_2];
	ld.param.u32 	%r7, [heatf_param_3];
	ld.param.u32 	%r9, [heatf_param_4];
	ld.param.u32 	%r4, [heatf_param_5];
	ld.param.u32 	%r5, [heatf_param_6];
	mov.u32 	%r11, %ctaid.x;
	mov.u32 	%r12, %ntid.x;
	mov.u32 	%r13, %tid.x;
	mad.lo.s32 	%r1, %r11, %r12, %r13;
	mov.u32 	%r14, %ctaid.y;
	mov.u32 	%r15, %ntid.y;
	mov.u32 	%r16, %tid.y;
	mad.lo.s32 	%r17, %r14, %r15, %r16;
	mov.u32 	%r18, %ctaid.z;
	mov.u32 	%r19, %ntid.z;
	mov.u32 	%r20, %tid.z;
	mad.lo.s32 	%r21, %r18, %r19, %r20;
	add.s32 	%r22, %r6, -1;
	setp.ge.s32 	%p1, %r1, %r22;
	add.s32 	%r23, %r7, -1;
	setp.ge.s32 	%p2, %r17, %r23;
	or.pred  	%p3, %p1, %p2;
	add.s32 	%r24, %r9, -1;
	setp.ge.s32 	%p4, %r21, %r24;
	or.pred  	%p5, %p3, %p4;
	@%p5 bra 	$L__BB0_3;
	setp.lt.s32 	%p6, %r1, 1;
	setp.eq.s32 	%p7, %r17, 0;
	setp.eq.s32 	%p8, %r21, 0;
	or.pred  	%p9, %p7, %p8;
	or.pred  	%p10, %p9, %p6;
	@%p10 bra 	$L__BB0_3;
	cvta.to.global.u64 	%rd3, %rd2;
	mul.lo.s32 	%r25, %r4, %r21;
	mul.lo.s32 	%r26, %r25, %r5;
	mul.lo.s32 	%r27, %r4, %r17;
	add.s32 	%r28, %r26, %r27;
	add.s32 	%r29, %r28, %r1;
	add.s32 	%r30, %r27, %r4;
	add.s32 	%r31, %r30, %r1;
	add.s32 	%r32, %r31, %r26;
	shl.b32 	%r33, %r4, 1;
	sub.s32 	%r34, %r30, %r33;
	add.s32 	%r35, %r34, %r1;
	add.s32 	%r36, %r35, %r26;
	add.s32 	%r37, %r25, %r4;
	add.s32 	%r38, %r35, %r4;
	mad.lo.s32 	%r39, %r37, %r5, %r38;
	sub.s32 	%r40, %r37, %r33;
	mad.lo.s32 	%r41, %r40, %r5, %r38;
	mul.wide.s32 	%rd4, %r32, 4;
	add.s64 	%rd5, %rd3, %rd4;
	ld.global.f32 	%f1, [%rd5];
	mul.wide.s32 	%rd6, %r36, 4;
	add.s64 	%rd7, %rd3, %rd6;
	ld.global.f32 	%f2, [%rd7];
	cvt.s64.s32 	%rd8, %r28;
	cvt.u64.u32 	%rd9, %r1;
	add.s64 	%rd10, %rd9, %rd8;
	shl.b64 	%rd11, %rd10, 2;
	add.s64 	%rd12, %rd3, %rd11;
	ld.global.f32 	%f3, [%rd12+4];
	ld.global.f32 	%f4, [%rd12+-4];
	mul.wide.s32 	%rd13, %r39, 4;
	add.s64 	%rd14, %rd3, %rd13;
	ld.global.f32 	%f5, [%rd14];
	mul.wide.s32 	%rd15, %r41, 4;
	add.s64 	%rd16, %rd3, %rd15;
	ld.global.f32 	%f6, [%rd16];
	mul.wide.s32 	%rd17, %r4, 4;
	add.s64 	%rd18, %rd7, %rd17;
	ld.global.f32 	%f7, [%rd18];
	cvt.f64.f32 	%fd1, %f7;
	add.f32 	%f8, %f1, %f2;
	add.f32 	%f9, %f8, %f3;
	add.f32 	%f10, %f9, %f4;
	add.f32 	%f11, %f10, %f5;
	add.f32 	%f12, %f11, %f6;
	cvt.f64.f32 	%fd2, %f12;
	fma.rn.f64 	%fd3, %fd1, 0dC018000000000000, %fd2;
	fma.rn.f64 	%fd4, %fd3, 0d3FD0000000000000, %fd1;
	cvt.rn.f32.f64 	%f13, %fd4;
	cvta.to.global.u64 	%rd19, %rd1;
	mul.wide.s32 	%rd20, %r29, 4;
	add.s64 	%rd21, %rd19, %rd20;
	st.global.f32 	[%rd21], %f13;
$L__BB0_3:
	ret;

}


// ===== COMPILED SASS (sm_100) =====

	.target	sm_100

	.elftype	@"ET_EXEC"


//--------------------- .note.nv.tkinfo           --------------------------
	.section	.note.nv.tkinfo,"",@"SHT_NOTE"
	.sectionflags	@"SHF_NOTE_NV_TKINFO"
	.tkinfo
        /*0018*/ 	.word	0x00000002
        /*0030*/ 	.string	""
        /*0030*/ 	.string	"ptxas"
        /*0030*/ 	.string	"Cuda compilation tools, release 13.0, V13.0.88"
        /*0030*/ 	.string	"Build cuda_13.0.r13.0/compiler.36424714_0"
        /*0030*/ 	.string	"-arch sm_100 -m 64 "



//--------------------- .note.nv.cuinfo           --------------------------
	.section	.note.nv.cuinfo,"",@"SHT_NOTE"
	.sectionflags	@"SHF_NOTE_NV_CUINFO"
        /*0018*/ 	.short	0x0002
        /*001a*/ 	.short	0x0064
        /*001c*/ 	.short	0x0082
	.zero		2


//--------------------- .nv.info                  --------------------------
	.section	.nv.info,"",@"SHT_CUDA_INFO"
	.align	4


	//----- nvinfo : EIATTR_REGCOUNT
	.align		4
        /*0000*/ 	.byte	0x04, 0x2f
        /*0002*/ 	.short	(.L_1 - .L_0)
	.align		4
.L_0:
        /*0004*/ 	.word	index@(heatf)
        /*0008*/ 	.word	0x00000018


	//----- nvinfo : EIATTR_FRAME_SIZE
	.align		4
.L_1:
        /*000c*/ 	.byte	0x04, 0x11
        /*000e*/ 	.short	(.L_3 - .L_2)
	.align		4
.L_2:
        /*0010*/ 	.word	index@(heatf)
        /*0014*/ 	.word	0x00000000


	//----- nvinfo : EIATTR_MIN_STACK_SIZE
	.align		4
.L_3:
        /*0018*/ 	.byte	0x04, 0x12
        /*001a*/ 	.short	(.L_5 - .L_4)
	.align		4
.L_4:
        /*001c*/ 	.word	index@(heatf)
        /*0020*/ 	.word	0x00000000
.L_5:


//--------------------- .nv.compat                --------------------------
	.section	.nv.compat,"",@"SHT_CUDA_COMPAT_INFO"
	.align	4
        /*0000*/ 	.byte	0x02, 0x09, 0x00, 0x00, 0x02, 0x02, 0x01, 0x00, 0x02, 0x05, 0x05, 0x00, 0x03, 0x07, 0x01, 0x01
        /*0010*/ 	.byte	0x02, 0x03, 0x00, 0x00, 0x02, 0x06, 0x01, 0x00, 0x04, 0x0b, 0x08, 0x00, 0x01, 0x00, 0x00, 0x00
        /*0020*/ 	.byte	0x00, 0x00, 0x00, 0x00


//--------------------- .nv.info.heatf            --------------------------
	.section	.nv.info.heatf,"",@"SHT_CUDA_INFO"
	.sectionflags	@""
	.align	4


	//----- nvinfo : EIATTR_CUDA_API_VERSION
	.align		4
        /*0000*/ 	.byte	0x04, 0x37
        /*0002*/ 	.short	(.L_7 - .L_6)
.L_6:
        /*0004*/ 	.word	0x00000082


	//----- nvinfo : EIATTR_KPARAM_INFO
	.align		4
.L_7:
        /*0008*/ 	.byte	0x04, 0x17
        /*000a*/ 	.short	(.L_9 - .L_8)
.L_8:
        /*000c*/ 	.word	0x00000000
        /*0010*/ 	.short	0x0006
        /*0012*/ 	.short	0x0020
        /*0014*/ 	.byte	0x00, 0xf0, 0x11, 0x00


	//----- nvinfo : EIATTR_KPARAM_INFO
	.align		4
.L_9:
        /*0018*/ 	.byte	0x04, 0x17
        /*001a*/ 	.short	(.L_11 - .L_10)
.L_10:
        /*001c*/ 	.word	0x00000000
        /*0020*/ 	.short	0x0005
        /*0022*/ 	.short	0x001c
        /*0024*/ 	.byte	0x00, 0xf0, 0x11, 0x00


	//----- nvinfo : EIATTR_KPARAM_INFO
	.align		4
.L_11:
        /*0028*/ 	.byte	0x04, 0x17
        /*002a*/ 	.short	(.L_13 - .L_12)
.L_12:
        /*002c*/ 	.word	0x00000000
        /*0030*/ 	.short	0x0004
        /*0032*/ 	.short	0x0018
        /*0034*/ 	.byte	0x00, 0xf0, 0x11, 0x00


	//----- nvinfo : EIATTR_KPARAM_INFO
	.align		4
.L_13:
        /*0038*/ 	.byte	0x04, 0x17
        /*003a*/ 	.short	(.L_15 - .L_14)
.L_14:
        /*003c*/ 	.word	0x00000000
        /*0040*/ 	.short	0x0003
        /*0042*/ 	.short	0x0014
        /*0044*/ 	.byte	0x00, 0xf0, 0x11, 0x00


	//----- nvinfo : EIATTR_KPARAM_INFO
	.align		4
.L_15:
        /*0048*/ 	.byte	0x04, 0x17
        /*004a*/ 	.short	(.L_17 - .L_16)
.L_16:
        /*004c*/ 	.word	0x00000000
        /*0050*/ 	.short	0x0002
        /*0052*/ 	.short	0x0010
        /*0054*/ 	.byte	0x00, 0xf0, 0x11, 0x00


	//----- nvinfo : EIATTR_KPARAM_INFO
	.align		4
.L_17:
        /*0058*/ 	.byte	0x04, 0x17
        /*005a*/ 	.short	(.L_19 - .L_18)
.L_18:
        /*005c*/ 	.word	0x00000000
        /*0060*/ 	.short	0x0001
        /*0062*/ 	.short	0x0008
        /*0064*/ 	.byte	0x00, 0xf5, 0x21, 0x00


	//----- nvinfo : EIATTR_KPARAM_INFO
	.align		4
.L_19:
        /*0068*/ 	.byte	0x04, 0x17
        /*006a*/ 	.short	(.L_21 - .L_20)
.L_20:
        /*006c*/ 	.word	0x00000000
        /*0070*/ 	.short	0x0000
        /*0072*/ 	.short	0x0000
        /*0074*/ 	.byte	0x00, 0xf5, 0x21, 0x00


	//----- nvinfo : EIATTR_SPARSE_MMA_MASK
	.align		4
.L_21:
        /*0078*/ 	.byte	0x03, 0x50
        /*007a*/ 	.short	0x0000


	//----- nvinfo : EIATTR_MAXREG_COUNT
	.align		4
        /*007c*/ 	.byte	0x03, 0x1b
        /*007e*/ 	.short	0x00ff


	//----- nvinfo : EIATTR_MERCURY_ISA_VERSION
	.align		4
        /*0080*/ 	.byte	0x03, 0x5f
        /*0082*/ 	.short	0x0101


	//----- nvinfo : EIATTR_VRC_CTA_INIT_COUNT
	.align		4
        /*0084*/ 	.byte	0x02, 0x4a
	.zero		1
	.zero		1


	//----- nvinfo : EIATTR_EXIT_INSTR_OFFSETS
	.align		4
        /*0088*/ 	.byte	0x04, 0x1c
        /*008a*/ 	.short	(.L_23 - .L_22)


	//   ....[0]....
.L_22:
        /*008c*/ 	.word	0x00000150


	//   ....[1]....
        /*0090*/ 	.word	0x00000190


	//   ....[2]....
        /*0094*/ 	.word	0x000004b0


	//----- nvinfo : EIATTR_CBANK_PARAM_SIZE
	.align		4
.L_23:
        /*0098*/ 	.byte	0x03, 0x19
        /*009a*/ 	.short	0x0024


	//----- nvinfo : EIATTR_PARAM_CBANK
	.align		4
        /*009c*/ 	.byte	0x04, 0x0a
        /*009e*/ 	.short	(.L_25 - .L_24)
	.align		4
.L_24:
        /*00a0*/ 	.word	index@(.nv.constant0.heatf)
        /*00a4*/ 	.short	0x0380
        /*00a6*/ 	.short	0x0024


	//----- nvinfo : EIATTR_SW_WAR
	.align		4
.L_25:
        /*00a8*/ 	.byte	0x04, 0x36
        /*00aa*/ 	.short	(.L_27 - .L_26)
.L_26:
        /*00ac*/ 	.word	0x00000008
.L_27:


//--------------------- .nv.callgraph             --------------------------
	.section	.nv.callgraph,"",@"SHT_CUDA_CALLGRAPH"
	.align	4
	.sectionentsize	8
	.align		4
        /*0000*/ 	.word	0x00000000
	.align		4
        /*0004*/ 	.word	0xffffffff
	.align		4
        /*0008*/ 	.word	0x00000000
	.align		4
        /*000c*/ 	.word	0xfffffffe
	.align		4
        /*0010*/ 	.word	0x00000000
	.align		4
        /*0014*/ 	.word	0xfffffffd
	.align		4
        /*0018*/ 	.word	0x00000000
	.align		4
        /*001c*/ 	.word	0xfffffffc


//--------------------- .text.heatf               --------------------------
	.section	.text.heatf,"ax",@progbits
	.align	128
        .global         heatf
        .type           heatf,@function
        .size           heatf,(.L_x_1 - heatf)
        .other          heatf,@"STO_CUDA_ENTRY STV_DEFAULT"
heatf:
.text.heatf:
[----:B------:R-:W-:Y:S01]  /*0000*/  LDC R1, c[0x0][0x37c] ;  /* 0x0000df00ff017b82 */ /* 0x000fe20000000800 */
[----:B------:R-:W0:Y:S07]  /*0010*/  S2R R5, SR_TID.Y ;  /* 0x0000000000057919 */ /* 0x000e2e0000002200 */
[----:B------:R-:W1:Y:S01]  /*0020*/  LDC R0, c[0x0][0x360] ;  /* 0x0000d800ff007b82 */ /* 0x000e620000000800 */
[----:B------:R-:W2:Y:S01]  /*0030*/  LDCU.64 UR4, c[0x0][0x390] ;  /* 0x00007200ff0477ac */ /* 0x000ea20008000a00 */
[----:B------:R-:W1:Y:S01]  /*0040*/  S2R R3, SR_TID.X ;  /* 0x0000000000037919 */ /* 0x000e620000002100 */
[----:B------:R-:W3:Y:S01]  /*0050*/  LDCU UR6, c[0x0][0x398] ;  /* 0x00007300ff0677ac */ /* 0x000ee20008000800 */
[----:B------:R-:W4:Y:S04]  /*0060*/  S2R R7, SR_TID.Z ;  /* 0x0000000000077919 */ /* 0x000f280000002300 */
[----:B------:R-:W0:Y:S08]  /*0070*/  S2UR UR8, SR_CTAID.Y ;  /* 0x00000000000879c3 */ /* 0x000e300000002600 */
[----:B------:R-:W0:Y:S01]  /*0080*/  LDC R2, c[0x0][0x364] ;  /* 0x0000d900ff027b82 */ /* 0x000e220000000800 */
[----:B--2---:R-:W-:-:S02]  /*0090*/  UIADD3 UR5, UPT, UPT, UR5, -0x1, URZ ;  /* 0xffffffff05057890 */ /* 0x004fc4000fffe0ff */
[----:B------:R-:W-:-:S05]  /*00a0*/  UIADD3 UR4, UPT, UPT, UR4, -0x1, URZ ;  /* 0xffffffff04047890 */ /* 0x000fca000fffe0ff */
[----:B------:R-:W1:Y:S08]  /*00b0*/  S2UR UR7, SR_CTAID.X ;  /* 0x00000000000779c3 */ /* 0x000e700000002500 */
[----:B------:R-:W4:Y:S08]  /*00c0*/  S2UR UR9, SR_CTAID.Z ;  /* 0x00000000000979c3 */ /* 0x000f300000002700 */
[----:B------:R-:W4:Y:S01]  /*00d0*/  LDC R6, c[0x0][0x368] ;  /* 0x0000da00ff067b82 */ /* 0x000f220000000800 */
[----:B0-----:R-:W-:-:S05]  /*00e0*/  IMAD R2, R2, UR8, R5 ;  /* 0x0000000802027c24 */ /* 0x001fca000f8e0205 */
[----:B------:R-:W-:Y:S01]  /*00f0*/  ISETP.GE.AND P0, PT, R2, UR5, PT ;  /* 0x0000000502007c0c */ /* 0x000fe2000bf06270 */
[----:B---3--:R-:W-:Y:S01]  /*0100*/  UIADD3 UR5, UPT, UPT, UR6, -0x1, URZ ;  /* 0xffffffff06057890 */ /* 0x008fe2000fffe0ff */
[----:B-1----:R-:W-:-:S05]  /*0110*/  IMAD R0, R0, UR7, R3 ;  /* 0x0000000700007c24 */ /* 0x002fca000f8e0203 */
[----:B------:R-:W-:Y:S01]  /*0120*/  ISETP.GE.OR P0, PT, R0, UR4, P0 ;  /* 0x0000000400007c0c */ /* 0x000fe20008706670 */
[----:B----4-:R-:W-:-:S05]  /*0130*/  IMAD R6, R6, UR9, R7 ;  /* 0x0000000906067c24 */ /* 0x010fca000f8e0207 */
[----:B------:R-:W-:-:S13]  /*0140*/  ISETP.GE.OR P0, PT, R6, UR5, P0 ;  /* 0x0000000506007c0c */ /* 0x000fda0008706670 */
[----:B------:R-:W-:Y:S05]  /*0150*/  @P0 EXIT ;  /* 0x000000000000094d */ /* 0x000fea0003800000 */
[----:B------:R-:W-:-:S04]  /*0160*/  ISETP.NE.AND P0, PT, R6, RZ, PT ;  /* 0x000000ff0600720c */ /* 0x000fc80003f05270 */
[----:B------:R-:W-:-:S04]  /*0170*/  ISETP.EQ.OR P0, PT, R2, RZ, !P0 ;  /* 0x000000ff0200720c */ /* 0x000fc80004702670 */
[----:B------:R-:W-:-:S13]  /*0180*/  ISETP.LT.OR P0, PT, R0, 0x1, P0 ;  /* 0x000000010000780c */ /* 0x000fda0000701670 */
[----:B------:R-:W-:Y:S05]  /*0190*/  @P0 EXIT ;  /* 0x000000000000094d */ /* 0x000fea0003800000 */
[----:B------:R-:W0:Y:S01]  /*01a0*/  LDC R11, c[0x0][0x39c] ;  /* 0x0000e700ff0b7b82 */ /* 0x000e220000000800 */
[----:B------:R-:W1:Y:S01]  /*01b0*/  LDCU UR6, c[0x0][0x3a0] ;  /* 0x00007400ff0677ac */ /* 0x000e620008000800 */
[----:B------:R-:W2:Y:S06]  /*01c0*/  LDCU.64 UR8, c[0x0][0x388] ;  /* 0x00007100ff0877ac */ /* 0x000eac0008000a00 */
[----:B------:R-:W3:Y:S01]  /*01d0*/  LDC.64 R4, c[0x0][0x388] ;  /* 0x0000e200ff047b82 */ /* 0x000ee20000000a00 */
[----:B------:R-:W4:Y:S01]  /*01e0*/  LDCU.64 UR4, c[0x0][0x358] ;  /* 0x00006b00ff0477ac */ /* 0x000f220008000a00 */
[-C--:B0-----:R-:W-:Y:S01]  /*01f0*/  IMAD R8, R6, R11.reuse, RZ ;  /* 0x0000000b06087224 */ /* 0x081fe200078e02ff */
[----:B------:R-:W-:Y:S01]  /*0200*/  IADD3 R17, PT, PT, -R11, RZ, RZ ;  /* 0x000000ff0b117210 */ /* 0x000fe20007ffe1ff */
[----:B------:R-:W-:-:S02]  /*0210*/  IMAD R6, R2, R11, R11 ;  /* 0x0000000b02067224 */ /* 0x000fc400078e020b */
[C---:B-1----:R-:W-:Y:S01]  /*0220*/  IMAD R7, R8.reuse, UR6, RZ ;  /* 0x0000000608077c24 */ /* 0x042fe2000f8e02ff */
[-C--:B------:R-:W-:Y:S02]  /*0230*/  IADD3 R10, PT, PT, R8, R11.reuse, RZ ;  /* 0x0000000b080a7210 */ /* 0x080fe40007ffe0ff */
[-C--:B------:R-:W-:Y:S01]  /*0240*/  LEA R9, R17, R6.reuse, 0x1 ;  /* 0x0000000611097211 */ /* 0x080fe200078e08ff */
[----:B------:R-:W-:Y:S01]  /*0250*/  IMAD R3, R2, R11, R7 ;  /* 0x0000000b02037224 */ /* 0x000fe200078e0207 */
[----:B------:R-:W-:Y:S02]  /*0260*/  IADD3 R13, PT, PT, R7, R6, R0 ;  /* 0x00000006070d7210 */ /* 0x000fe40007ffe000 */
[C---:B------:R-:W-:Y:S02]  /*0270*/  IADD3 R2, PT, PT, R0.reuse, R9, RZ ;  /* 0x0000000900027210 */ /* 0x040fe40007ffe0ff */
[----:B------:R-:W-:Y:S01]  /*0280*/  IADD3 R14, P0, PT, R0, R3, RZ ;  /* 0x00000003000e7210 */ /* 0x000fe20007f1e0ff */
[----:B---3--:R-:W-:Y:S01]  /*0290*/  IMAD.WIDE R12, R13, 0x4, R4 ;  /* 0x000000040d0c7825 */ /* 0x008fe200078e0204 */
[----:B------:R-:W-:-:S02]  /*02a0*/  IADD3 R9, PT, PT, R7, R2, RZ ;  /* 0x0000000207097210 */ /* 0x000fc40007ffe0ff */
[----:B------:R-:W-:Y:S02]  /*02b0*/  LEA.HI.X.SX32 R7, R3, RZ, 0x1, P0 ;  /* 0x000000ff03077211 */ /* 0x000fe400000f0eff */
[----:B--2---:R-:W-:Y:S01]  /*02c0*/  LEA R6, P0, R14, UR8, 0x2 ;  /* 0x000000080e067c11 */ /* 0x004fe2000f8010ff */
[----:B------:R-:W-:Y:S01]  /*02d0*/  IMAD.WIDE R8, R9, 0x4, R4 ;  /* 0x0000000409087825 */ /* 0x000fe200078e0204 */
[----:B------:R-:W-:Y:S01]  /*02e0*/  IADD3 R15, PT, PT, R2, R11, RZ ;  /* 0x0000000b020f7210 */ /* 0x000fe20007ffe0ff */
[----:B----4-:R-:W2:Y:S01]  /*02f0*/  LDG.E R12, desc[UR4][R12.64] ;  /* 0x000000040c0c7981 */ /* 0x010ea2000c1e1900 */
[----:B------:R-:W-:Y:S02]  /*0300*/  LEA.HI.X R7, R14, UR9, R7, 0x2, P0 ;  /* 0x000000090e077c11 */ /* 0x000fe400080f1407 */
[----:B------:R-:W-:Y:S01]  /*0310*/  LEA R2, R17, R10, 0x1 ;  /* 0x0000000a11027211 */ /* 0x000fe200078e08ff */
[----:B------:R-:W2:Y:S01]  /*0320*/  LDG.E R21, desc[UR4][R8.64] ;  /* 0x0000000408157981 */ /* 0x000ea2000c1e1900 */
[----:B------:R-:W-:-:S03]  /*0330*/  IMAD R17, R10, UR6, R15 ;  /* 0x000000060a117c24 */ /* 0x000fc6000f8e020f */
[----:B------:R-:W3:Y:S01]  /*0340*/  LDG.E R16, desc[UR4][R6.64+0x4] ;  /* 0x0000040406107981 */ /* 0x000ee2000c1e1900 */
[----:B------:R-:W-:Y:S02]  /*0350*/  IMAD R19, R2, UR6, R15 ;  /* 0x0000000602137c24 */ /* 0x000fe4000f8e020f */
[----:B------:R-:W-:Y:S01]  /*0360*/  IMAD.WIDE R14, R11, 0x4, R8 ;  /* 0x000000040b0e7825 */ /* 0x000fe200078e0208 */
[----:B------:R-:W4:Y:S03]  /*0370*/  LDG.E R2, desc[UR4][R6.64+-0x4] ;  /* 0xfffffc0406027981 */ /* 0x000f26000c1e1900 */
[--C-:B------:R-:W-:Y:S02]  /*0380*/  IMAD.WIDE R10, R17, 0x4, R4.reuse ;  /* 0x00000004110a7825 */ /* 0x100fe400078e0204 */
[----:B------:R-:W5:Y:S02]  /*0390*/  LDG.E R14, desc[UR4][R14.64] ;  /* 0x000000040e0e7981 */ /* 0x000f64000c1e1900 */
[----:B------:R-:W-:-:S02]  /*03a0*/  IMAD.WIDE R4, R19, 0x4, R4 ;  /* 0x0000000413047825 */ /* 0x000fc400078e0204 */
[----:B------:R-:W5:Y:S04]  /*03b0*/  LDG.E R10, desc[UR4][R10.64] ;  /* 0x000000040a0a7981 */ /* 0x000f68000c1e1900 */
[----:B------:R-:W5:Y:S01]  /*03c0*/  LDG.E R4, desc[UR4][R4.64] ;  /* 0x0000000404047981 */ /* 0x000f62000c1e1900 */
[----:B------:R-:W-:Y:S01]  /*03d0*/  IADD3 R3, PT, PT, R0, R3, RZ ;  /* 0x0000000300037210 */ /* 0x000fe20007ffe0ff */
[----:B--2---:R-:W-:Y:S02]  /*03e0*/  FADD R21, R12, R21 ;  /* 0x000000150c157221 */ /* 0x004fe40000000000 */
[----:B------:R-:W0:Y:S02]  /*03f0*/  LDC.64 R12, c[0x0][0x380] ;  /* 0x0000e000ff0c7b82 */ /* 0x000e240000000a00 */
[----:B---3--:R-:W-:-:S04]  /*0400*/  FADD R21, R16, R21 ;  /* 0x0000001510157221 */ /* 0x008fc80000000000 */
[----:B----4-:R-:W-:-:S04]  /*0410*/  FADD R21, R2, R21 ;  /* 0x0000001502157221 */ /* 0x010fc80000000000 */
[----:B-----5:R-:W-:-:S04]  /*0420*/  FADD R21, R10, R21 ;  /* 0x000000150a157221 */ /* 0x020fc80000000000 */
[----:B------:R-:W-:Y:S01]  /*0430*/  FADD R21, R4, R21 ;  /* 0x0000001504157221 */ /* 0x000fe20000000000 */
[----:B------:R-:W-:Y:S08]  /*0440*/  F2F.F64.F32 R8, R14 ;  /* 0x0000000e00087310 */ /* 0x000ff00000201800 */
[----:B------:R-:W1:Y:S02]  /*0450*/  F2F.F64.F32 R6, R21 ;  /* 0x0000001500067310 */ /* 0x000e640000201800 */
[----:B-1----:R-:W-:-:S08]  /*0460*/  DFMA R6, R8, -6, R6 ;  /* 0xc01800000806782b */ /* 0x002fd00000000006 */
[----:B------:R-:W-:-:S10]  /*0470*/  DFMA R6, R6, 0.25, R8 ;  /* 0x3fd000000606782b */ /* 0x000fd40000000008 */
[----:B------:R-:W1:Y:S01]  /*0480*/  F2F.F32.F64 R7, R6 ;  /* 0x0000000600077310 */ /* 0x000e620000301000 */
[----:B0-----:R-:W-:-:S05]  /*0490*/  IMAD.WIDE R2, R3, 0x4, R12 ;  /* 0x0000000403027825 */ /* 0x001fca00078e020c */
[----:B-1----:R-:W-:Y:S01]  /*04a0*/  STG.E desc[UR4][R2.64], R7 ;  /* 0x0000000702007986 */ /* 0x002fe2000c101904 */
[----:B------:R-:W-:Y:S05]  /*04b0*/  EXIT ;  /* 0x000000000000794d */ /* 0x000fea0003800000 */
.L_x_0:
[----:B------:R-:W-:-:S00]  /*04c0*/  BRA `(.L_x_0) ;  /* 0xfffffffc00fc7947 */ /* 0x000fc0000383ffff */
[----:B------:R-:W-:-:S00]  /*04d0*/  NOP ;  /* 0x0000000000007918 */ /* 0x000fc00000000000 */
        /* <DEDUP_REMOVED lines=10> */
.L_x_1:


//--------------------- .nv.shared.reserved.0     --------------------------
	.section	.nv.shared.reserved.0,"aw",@nobits
	.weak		__nv_reservedSMEM_offset_0_alias
	.size		__nv_reservedSMEM_offset_0_alias, 0, 64
	.other		__nv_reservedSMEM_offset_0_alias,@"STO_CUDA_RESERVED_SHARED STV_DEFAULT"
__nv_reservedSMEM_offset_0_alias:
	.zero		0
	.zero		64


//--------------------- .nv.constant0.heatf       --------------------------
	.section	.nv.constant0.heatf,"a",@progbits
	.sectionflags	@""
	.align	4
.nv.constant0.heatf:
	.zero		932


//--------------------- SYMBOLS --------------------------

	.type		.nv.reservedSmem.offset0,@object
	.size		.nv.reservedSmem.offset0,0x4
